//
// Generated by NVIDIA NVVM Compiler
//
// Compiler Build ID: CL-36424714
// Cuda compilation tools, release 13.0, V13.0.88
// Based on NVVM 20.0.0
//

.version 9.0
.target sm_100
.address_size 64

	// .globl	_Z4add2Piii

.visible .entry _Z4add2Piii(
	.param .u64 .ptr .align 1 _Z4add2Piii_param_0,
	.param .u32 _Z4add2Piii_param_1,
	.param .u32 _Z4add2Piii_param_2
)
{
	.reg .pred 	%p<4>;
	.reg .b32 	%r<14>;
	.reg .b64 	%rd<5>;

	ld.param.u64 	%rd1, [_Z4add2Piii_param_0];
	ld.param.u32 	%r4, [_Z4add2Piii_param_1];
	ld.param.u32 	%r3, [_Z4add2Piii_param_2];
	mov.u32 	%r5, %ctaid.y;
	mov.u32 	%r6, %ntid.y;
	mov.u32 	%r7, %tid.y;
	mad.lo.s32 	%r1, %r5, %r6, %r7;
	mov.u32 	%r8, %ctaid.x;
	mov.u32 	%r9, %ntid.x;
	mov.u32 	%r10, %tid.x;
	mad.lo.s32 	%r2, %r8, %r9, %r10;
	setp.ge.s32 	%p1, %r1, %r4;
	setp.ge.s32 	%p2, %r2, %r3;
	or.pred  	%p3, %p1, %p2;
	@%p3 bra 	$L__BB0_2;
	cvta.to.global.u64 	%rd2, %rd1;
	mad.lo.s32 	%r11, %r3, %r1, %r2;
	mul.wide.s32 	%rd3, %r11, 4;
	add.s64 	%rd4, %rd2, %rd3;
	ld.global.u32 	%r12, [%rd4];
	add.s32 	%r13, %r12, 2;
	st.global.u32 	[%rd4], %r13;
$L__BB0_2:
	ret;

}


// ===== COMPILED SASS (sm_100) =====

	.target	sm_100

	.elftype	@"ET_EXEC"


//--------------------- .note.nv.tkinfo           --------------------------
	.section	.note.nv.tkinfo,"",@"SHT_NOTE"
	.sectionflags	@"SHF_NOTE_NV_TKINFO"
	.tkinfo
        /*0018*/ 	.word	0x00000002
        /*0030*/ 	.string	""
        /*0030*/ 	.string	"ptxas"
        /*0030*/ 	.string	"Cuda compilation tools, release 13.0, V13.0.88"
        /*0030*/ 	.string	"Build cuda_13.0.r13.0/compiler.36424714_0"
        /*0030*/ 	.string	"-arch sm_100 -m 64 "



//--------------------- .note.nv.cuinfo           --------------------------
	.section	.note.nv.cuinfo,"",@"SHT_NOTE"
	.sectionflags	@"SHF_NOTE_NV_CUINFO"
        /*0018*/ 	.short	0x0002
        /*001a*/ 	.short	0x0064
        /*001c*/ 	.short	0x0082
	.zero		2


//--------------------- .nv.info                  --------------------------
	.section	.nv.info,"",@"SHT_CUDA_INFO"
	.align	4


	//----- nvinfo : EIATTR_REGCOUNT
	.align		4
        /*0000*/ 	.byte	0x04, 0x2f
        /*0002*/ 	.short	(.L_1 - .L_0)
	.align		4
.L_0:
        /*0004*/ 	.word	index@(_Z4add2Piii)
        /*0008*/ 	.word	0x00000008


	//----- nvinfo : EIATTR_FRAME_SIZE
	.align		4
.L_1:
        /*000c*/ 	.byte	0x04, 0x11
        /*000e*/ 	.short	(.L_3 - .L_2)
	.align		4
.L_2:
        /*0010*/ 	.word	index@(_Z4add2Piii)
        /*0014*/ 	.word	0x00000000


	//----- nvinfo : EIATTR_MIN_STACK_SIZE
	.align		4
.L_3:
        /*0018*/ 	.byte	0x04, 0x12
        /*001a*/ 	.short	(.L_5 - .L_4)
	.align		4
.L_4:
        /*001c*/ 	.word	index@(_Z4add2Piii)
        /*0020*/ 	.word	0x00000000
.L_5:


//--------------------- .nv.compat                --------------------------
	.section	.nv.compat,"",@"SHT_CUDA_COMPAT_INFO"
	.align	4
        /*0000*/ 	.byte	0x02, 0x09, 0x00, 0x00, 0x02, 0x02, 0x01, 0x00, 0x02, 0x05, 0x05, 0x00, 0x03, 0x07, 0x01, 0x01
        /*0010*/ 	.byte	0x02, 0x03, 0x00, 0x00, 0x02, 0x06, 0x01, 0x00, 0x04, 0x0b, 0x08, 0x00, 0x09, 0x00, 0x00, 0x00
        /*0020*/ 	.byte	0x00, 0x00, 0x00, 0x00


//--------------------- .nv.info._Z4add2Piii      --------------------------
	.section	.nv.info._Z4add2Piii,"",@"SHT_CUDA_INFO"
	.sectionflags	@""
	.align	4


	//----- nvinfo : EIATTR_CUDA_API_VERSION
	.align		4
        /*0000*/ 	.byte	0x04, 0x37
        /*0002*/ 	.short	(.L_7 - .L_6)
.L_6:
        /*0004*/ 	.word	0x00000082


	//----- nvinfo : EIATTR_KPARAM_INFO
	.align		4
.L_7:
        /*0008*/ 	.byte	0x04, 0x17
        /*000a*/ 	.short	(.L_9 - .L_8)
.L_8:
        /*000c*/ 	.word	0x00000000
        /*0010*/ 	.short	0x0002
        /*0012*/ 	.short	0x000c
        /*0014*/ 	.byte	0x00, 0xf0, 0x11, 0x00


	//----- nvinfo : EIATTR_KPARAM_INFO
	.align		4
.L_9:
        /*0018*/ 	.byte	0x04, 0x17
        /*001a*/ 	.short	(.L_11 - .L_10)
.L_10:
        /*001c*/ 	.word	0x00000000
        /*0020*/ 	.short	0x0001
        /*0022*/ 	.short	0x0008
        /*0024*/ 	.byte	0x00, 0xf0, 0x11, 0x00


	//----- nvinfo : EIATTR_KPARAM_INFO
	.align		4
.L_11:
        /*0028*/ 	.byte	0x04, 0x17
        /*002a*/ 	.short	(.L_13 - .L_12)
.L_12:
        /*002c*/ 	.word	0x00000000
        /*0030*/ 	.short	0x0000
        /*0032*/ 	.short	0x0000
        /*0034*/ 	.byte	0x00, 0xf5, 0x21, 0x00


	//----- nvinfo : EIATTR_SPARSE_MMA_MASK
	.align		4
.L_13:
        /*0038*/ 	.byte	0x03, 0x50
        /*003a*/ 	.short	0x0000


	//----- nvinfo : EIATTR_MAXREG_COUNT
	.align		4
        /*003c*/ 	.byte	0x03, 0x1b
        /*003e*/ 	.short	0x00ff


	//----- nvinfo : EIATTR_MERCURY_ISA_VERSION
	.align		4
        /*0040*/ 	.byte	0x03, 0x5f
        /*0042*/ 	.short	0x0101


	//----- nvinfo : EIATTR_VRC_CTA_INIT_COUNT
	.align		4
        /*0044*/ 	.byte	0x02, 0x4a
	.zero		1
	.zero		1


	//----- nvinfo : EIATTR_EXIT_INSTR_OFFSETS
	.align		4
        /*0048*/ 	.byte	0x04, 0x1c
        /*004a*/ 	.short	(.L_15 - .L_14)


	//   ....[0]....
.L_14:
        /*004c*/ 	.word	0x000000c0


	//   ....[1]....
        /*0050*/ 	.word	0x00000140


	//----- nvinfo : EIATTR_CBANK_PARAM_SIZE
	.align		4
.L_15:
        /*0054*/ 	.byte	0x03, 0x19
        /*0056*/ 	.short	0x0010


	//----- nvinfo : EIATTR_PARAM_CBANK
	.align		4
        /*0058*/ 	.byte	0x04, 0x0a
        /*005a*/ 	.short	(.L_17 - .L_16)
	.align		4
.L_16:
        /*005c*/ 	.word	index@(.nv.constant0._Z4add2Piii)
        /*0060*/ 	.short	0x0380
        /*0062*/ 	.short	0x0010


	//----- nvinfo : EIATTR_SW_WAR
	.align		4
.L_17:
        /*0064*/ 	.byte	0x04, 0x36
        /*0066*/ 	.short	(.L_19 - .L_18)
.L_18:
        /*0068*/ 	.word	0x00000008
.L_19:


//--------------------- .nv.callgraph             --------------------------
	.section	.nv.callgraph,"",@"SHT_CUDA_CALLGRAPH"
	.align	4
	.sectionentsize	8
	.align		4
        /*0000*/ 	.word	0x00000000
	.align		4
        /*0004*/ 	.word	0xffffffff
	.align		4
        /*0008*/ 	.word	0x00000000
	.align		4
        /*000c*/ 	.word	0xfffffffe
	.align		4
        /*0010*/ 	.word	0x00000000
	.align		4
        /*0014*/ 	.word	0xfffffffd
	.align		4
        /*0018*/ 	.word	0x00000000
	.align		4
        /*001c*/ 	.word	0xfffffffc


//--------------------- .text._Z4add2Piii         --------------------------
	.section	.text._Z4add2Piii,"ax",@progbits
	.align	128
        .global         _Z4add2Piii
        .type           _Z4add2Piii,@function
        .size           _Z4add2Piii,(.L_x_1 - _Z4add2Piii)
        .other          _Z4add2Piii,@"STO_CUDA_ENTRY STV_DEFAULT"
_Z4add2Piii:
.text._Z4add2Piii:
[----:B------:R-:W-:Y:S01]  /*0000*/  LDC R1, c[0x0][0x37c] ;  /* 0x0000df00ff017b82 */ /* 0x000fe20000000800 */
[----:B------:R-:W0:Y:S07]  /*0010*/  S2R R2, SR_TID.X ;  /* 0x0000000000027919 */ /* 0x000e2e0000002100 */
[----:B------:R-:W1:Y:S01]  /*0020*/  LDC R0, c[0x0][0x364] ;  /* 0x0000d900ff007b82 */ /* 0x000e620000000800 */
[----:B------:R-:W2:Y:S01]  /*0030*/  LDCU.64 UR6, c[0x0][0x388] ;  /* 0x00007100ff0677ac */ /* 0x000ea20008000a00 */
[----:B------:R-:W1:Y:S06]  /*0040*/  S2R R3, SR_TID.Y ;  /* 0x0000000000037919 */ /* 0x000e6c0000002200 */
[----:B------:R-:W0:Y:S08]  /*0050*/  S2UR UR5, SR_CTAID.X ;  /* 0x00000000000579c3 */ /* 0x000e300000002500 */
[----:B------:R-:W0:Y:S08]  /*0060*/  LDC R5, c[0x0][0x360] ;  /* 0x0000d800ff057b82 */ /* 0x000e300000000800 */
[----:B------:R-:W1:Y:S01]  /*0070*/  S2UR UR4, SR_CTAID.Y ;  /* 0x00000000000479c3 */ /* 0x000e620000002600 */
[----:B0-----:R-:W-:-:S05]  /*0080*/  IMAD R5, R5, UR5, R2 ;  /* 0x0000000505057c24 */ /* 0x001fca000f8e0202 */
[----:B--2---:R-:W-:Y:S01]  /*0090*/  ISETP.GE.AND P0, PT, R5, UR7, PT ;  /* 0x0000000705007c0c */ /* 0x004fe2000bf06270 */
[----:B-1----:R-:W-:-:S05]  /*00a0*/  IMAD R0, R0, UR4, R3 ;  /* 0x0000000400007c24 */ /* 0x002fca000f8e0203 */
[----:B------:R-:W-:-:S13]  /*00b0*/  ISETP.GE.OR P0, PT, R0, UR6, P0 ;  /* 0x0000000600007c0c */ /* 0x000fda0008706670 */
[----:B------:R-:W-:Y:S05]  /*00c0*/  @P0 EXIT ;  /* 0x000000000000094d */ /* 0x000fea0003800000 */
[----:B------:R-:W0:Y:S01]  /*00d0*/  LDC.64 R2, c[0x0][0x380] ;  /* 0x0000e000ff027b82 */ /* 0x000e220000000a00 */
[----:B------:R-:W1:Y:S01]  /*00e0*/  LDCU.64 UR4, c[0x0][0x358] ;  /* 0x00006b00ff0477ac */ /* 0x000e620008000a00 */
[----:B------:R-:W-:-:S04]  /*00f0*/  IMAD R5, R0, UR7, R5 ;  /* 0x0000000700057c24 */ /* 0x000fc8000f8e0205 */
[----:B0-----:R-:W-:-:S05]  /*0100*/  IMAD.WIDE R2, R5, 0x4, R2 ;  /* 0x0000000405027825 */ /* 0x001fca00078e0202 */
[----:B-1----:R-:W2:Y:S02]  /*0110*/  LDG.E R0, desc[UR4][R2.64] ;  /* 0x0000000402007981 */ /* 0x002ea4000c1e1900 */
[----:B--2---:R-:W-:-:S05]  /*0120*/  IADD3 R5, PT, PT, R0, 0x2, RZ ;  /* 0x0000000200057810 */ /* 0x004fca0007ffe0ff */
[----:B------:R-:W-:Y:S01]  /*0130*/  STG.E desc[UR4][R2.64], R5 ;  /* 0x0000000502007986 */ /* 0x000fe2000c101904 */
[----:B------:R-:W-:Y:S05]  /*0140*/  EXIT ;  /* 0x000000000000794d */ /* 0x000fea0003800000 */
.L_x_0:
[----:B------:R-:W-:-:S00]  /*0150*/  BRA `(.L_x_0) ;  /* 0xfffffffc00fc7947 */ /* 0x000fc0000383ffff */
[----:B------:R-:W-:-:S00]  /*0160*/  NOP ;  /* 0x0000000000007918 */ /* 0x000fc00000000000 */
        /* <DEDUP_REMOVED lines=9> */
.L_x_1:


//--------------------- .nv.shared.reserved.0     --------------------------
	.section	.nv.shared.reserved.0,"aw",@nobits
	.weak		__nv_reservedSMEM_offset_0_alias
	.size		__nv_reservedSMEM_offset_0_alias, 0, 64
	.other		__nv_reservedSMEM_offset_0_alias,@"STO_CUDA_RESERVED_SHARED STV_DEFAULT"
__nv_reservedSMEM_offset_0_alias:
	.zero		0
	.zero		64


//--------------------- .nv.constant0._Z4add2Piii --------------------------
	.section	.nv.constant0._Z4add2Piii,"a",@progbits
	.sectionflags	@""
	.align	4
.nv.constant0._Z4add2Piii:
	.zero		912


//--------------------- SYMBOLS --------------------------

	.type		.nv.reservedSmem.offset0,@object
	.size		.nv.reservedSmem.offset0,0x4
